	.headerflags	@"EF_CUDA_TEXMODE_UNIFIED EF_CUDA_64BIT_ADDRESS EF_CUDA_ACCELERATORS EF_CUDA_SM90 EF_CUDA_VIRTUAL_SM(EF_CUDA_SM90)"
	.elftype	@"ET_EXEC"


//--------------------- .nv.info                  --------------------------
	.section	.nv.info,"",@"SHT_CUDA_INFO"
	.align	4


	//----- nvinfo : EIATTR_REGCOUNT
	.align		4
        /*0000*/ 	.byte	0x04, 0x2f
        /*0002*/ 	.short	(.L_1 - .L_0)
	.align		4
.L_0:
        /*0004*/ 	.word	index@(triton_poi_fused_convolution_1)
        /*0008*/ 	.word	0x0000000c


	//----- nvinfo : EIATTR_MIN_STACK_SIZE
	.align		4
.L_1:
        /*000c*/ 	.byte	0x04, 0x12
        /*000e*/ 	.short	(.L_3 - .L_2)
	.align		4
.L_2:
        /*0010*/ 	.word	index@(triton_poi_fused_convolution_1)
        /*0014*/ 	.word	0x00000000


	//----- nvinfo : EIATTR_FRAME_SIZE
	.align		4
.L_3:
        /*0018*/ 	.byte	0x04, 0x11
        /*001a*/ 	.short	(.L_5 - .L_4)
	.align		4
.L_4:
        /*001c*/ 	.word	index@(triton_poi_fused_convolution_1)
        /*0020*/ 	.word	0x00000000


	//----- nvinfo : EIATTR_MIN_STACK_SIZE
	.align		4
.L_5:
        /*0024*/ 	.byte	0x04, 0x12
        /*0026*/ 	.short	(.L_7 - .L_6)
	.align		4
.L_6:
        /*0028*/ 	.word	index@(triton_poi_fused_convolution_1)
        /*002c*/ 	.word	0x00000000
.L_7:


//--------------------- .nv.info.triton_poi_fused_convolution_1 --------------------------
	.section	.nv.info.triton_poi_fused_convolution_1,"",@"SHT_CUDA_INFO"
	.sectionflags	@""
	.align	4


	//----- nvinfo : EIATTR_CUDA_API_VERSION
	.align		4
        /*0000*/ 	.byte	0x04, 0x37
        /*0002*/ 	.short	(.L_9 - .L_8)
.L_8:
        /*0004*/ 	.word	0x0000007c


	//----- nvinfo : EIATTR_KPARAM_INFO
	.align		4
.L_9:
        /*0008*/ 	.byte	0x04, 0x17
        /*000a*/ 	.short	(.L_11 - .L_10)
.L_10:
        /*000c*/ 	.word	0x00000000
        /*0010*/ 	.short	0x0002
        /*0012*/ 	.short	0x0010
        /*0014*/ 	.byte	0x00, 0xf0, 0x11, 0x00


	//----- nvinfo : EIATTR_KPARAM_INFO
	.align		4
.L_11:
        /*0018*/ 	.byte	0x04, 0x17
        /*001a*/ 	.short	(.L_13 - .L_12)
.L_12:
        /*001c*/ 	.word	0x00000000
        /*0020*/ 	.short	0x0001
        /*0022*/ 	.short	0x0008
        /*0024*/ 	.byte	0x00, 0xf4, 0x21, 0x00


	//----- nvinfo : EIATTR_KPARAM_INFO
	.align		4
.L_13:
        /*0028*/ 	.byte	0x04, 0x17
        /*002a*/ 	.short	(.L_15 - .L_14)
.L_14:
        /*002c*/ 	.word	0x00000000
        /*0030*/ 	.short	0x0000
        /*0032*/ 	.short	0x0000
        /*0034*/ 	.byte	0x00, 0xf4, 0x21, 0x00


	//----- nvinfo : EIATTR_SPARSE_MMA_MASK
	.align		4
.L_15:
        /*0038*/ 	.byte	0x03, 0x50
        /*003a*/ 	.short	0x0000


	//----- nvinfo : EIATTR_MAXREG_COUNT
	.align		4
        /*003c*/ 	.byte	0x03, 0x1b
        /*003e*/ 	.short	0x00ff


	//----- nvinfo : EIATTR_EXIT_INSTR_OFFSETS
	.align		4
        /*0040*/ 	.byte	0x04, 0x1c
        /*0042*/ 	.short	(.L_17 - .L_16)


	//   ....[0]....
.L_16:
        /*0044*/ 	.word	0x00000170


	//   ....[1]....
        /*0048*/ 	.word	0x00000190


	//----- nvinfo : EIATTR_REQNTID
	.align		4
.L_17:
        /*004c*/ 	.byte	0x04, 0x10
        /*004e*/ 	.short	(.L_19 - .L_18)
.L_18:
        /*0050*/ 	.word	0x00000080
        /*0054*/ 	.word	0x00000001
        /*0058*/ 	.word	0x00000001


	//----- nvinfo : EIATTR_CBANK_PARAM_SIZE
	.align		4
.L_19:
        /*005c*/ 	.byte	0x03, 0x19
        /*005e*/ 	.short	0x0014


	//----- nvinfo : EIATTR_PARAM_CBANK
	.align		4
        /*0060*/ 	.byte	0x04, 0x0a
        /*0062*/ 	.short	(.L_21 - .L_20)
	.align		4
.L_20:
        /*0064*/ 	.word	index@(.nv.constant0.triton_poi_fused_convolution_1)
        /*0068*/ 	.short	0x0210
        /*006a*/ 	.short	0x0014


	//----- nvinfo : EIATTR_SW_WAR
	.align		4
.L_21:
        /*006c*/ 	.byte	0x04, 0x36
        /*006e*/ 	.short	(.L_23 - .L_22)
.L_22:
        /*0070*/ 	.word	0x00000008
.L_23:


//--------------------- .nv.callgraph             --------------------------
	.section	.nv.callgraph,"",@"SHT_CUDA_CALLGRAPH"
	.align	4
	.sectionentsize	8
	.align		4
        /*0000*/ 	.word	0x00000000
	.align		4
        /*0004*/ 	.word	0xffffffff
	.align		4
        /*0008*/ 	.word	0x00000000
	.align		4
        /*000c*/ 	.word	0xfffffffe
	.align		4
        /*0010*/ 	.word	0x00000000
	.align		4
        /*0014*/ 	.word	0xfffffffd
	.align		4
        /*0018*/ 	.word	0x00000000
	.align		4
        /*001c*/ 	.word	0xfffffffc


//--------------------- .text.triton_poi_fused_convolution_1 --------------------------
	.section	.text.triton_poi_fused_convolution_1,"ax",@progbits
	.align	128
        .global         triton_poi_fused_convolution_1
        .type           triton_poi_fused_convolution_1,@function
        .size           triton_poi_fused_convolution_1,(.L_x_1 - triton_poi_fused_convolution_1)
        .other          triton_poi_fused_convolution_1,@"STO_CUDA_ENTRY STV_DEFAULT"
triton_poi_fused_convolution_1:
.text.triton_poi_fused_convolution_1:
[----:B------:R-:W0:Y:S02]  /*0000*/  LDC R1, c[0x0][0x28] ;  /* 0x00000a00ff017b82 */ /* 0x000e240000000800 */
[----:B------:R-:W1:Y:S01]  /*0010*/  S2R R0, SR_TID.X ;  /* 0x0000000000007919 */ /* 0x000e620000002100 */
[----:B------:R-:W2:Y:S01]  /*0020*/  LDC.64 R2, c[0x0][0x210] ;  /* 0x00008400ff027b82 */ /* 0x000ea20000000a00 */
[----:B------:R-:W-:Y:S01]  /*0030*/  ULDC.64 UR4, c[0x0][0x208] ;  /* 0x0000820000047ab9 */ /* 0x000fe20000000a00 */
[----:B------:R-:W3:Y:S01]  /*0040*/  S2R R7, SR_CTAID.X ;  /* 0x0000000000077919 */ /* 0x000ee20000002500 */
[----:B-1----:R-:W-:Y:S02]  /*0050*/  LOP3.LUT R0, R0, 0x7f, RZ, 0xc0, !PT ;  /* 0x0000007f00007812 */ /* 0x002fe400078ec0ff */
[----:B---3--:R-:W-:-:S03]  /*0060*/  SHF.R.S32.HI R4, RZ, 0x18, R7 ;  /* 0x00000018ff047819 */ /* 0x008fc60000011407 */
[----:B------:R-:W-:Y:S01]  /*0070*/  IMAD R7, R7, 0x80, R0 ;  /* 0x0000008007077824 */ /* 0x000fe200078e0200 */
[----:B------:R-:W-:-:S03]  /*0080*/  SGXT R0, R4, 0x1 ;  /* 0x000000010400781a */ /* 0x000fc60000000200 */
[C---:B--2---:R-:W-:Y:S01]  /*0090*/  IMAD.WIDE R2, R7.reuse, 0x4, R2 ;  /* 0x0000000407027825 */ /* 0x044fe200078e0202 */
[----:B------:R-:W1:Y:S01]  /*00a0*/  LDC.64 R4, c[0x0][0x218] ;  /* 0x00008600ff047b82 */ /* 0x000e620000000a00 */
[----:B------:R-:W-:Y:S02]  /*00b0*/  ISETP.GE.AND P0, PT, R7, 0x100, PT ;  /* 0x000001000700780c */ /* 0x000fe40003f06270 */
[----:B------:R-:W-:Y:S01]  /*00c0*/  LEA.HI R0, R0, R7, RZ, 0x4 ;  /* 0x0000000700007211 */ /* 0x000fe200078f20ff */
[----:B------:R-:W-:-:S03]  /*00d0*/  IMAD.MOV.U32 R7, RZ, RZ, RZ ;  /* 0x000000ffff077224 */ /* 0x000fc600078e00ff */
[----:B------:R-:W-:-:S04]  /*00e0*/  SHF.R.S32.HI R0, RZ, 0x4, R0 ;  /* 0x00000004ff007819 */ /* 0x000fc80000011400 */
[----:B------:R-:W-:-:S04]  /*00f0*/  LEA.HI R6, R0, R0, RZ, 0x2 ;  /* 0x0000000000067211 */ /* 0x000fc800078f10ff */
[----:B------:R-:W-:-:S05]  /*0100*/  LOP3.LUT R9, R6, 0xfffffffc, RZ, 0xc0, !PT ;  /* 0xfffffffc06097812 */ /* 0x000fca00078ec0ff */
[----:B------:R-:W-:Y:S02]  /*0110*/  IMAD.IADD R9, R0, 0x1, -R9 ;  /* 0x0000000100097824 */ /* 0x000fe400078e0a09 */
[----:B------:R-:W-:Y:S02]  /*0120*/  IMAD.MOV.U32 R0, RZ, RZ, RZ ;  /* 0x000000ffff007224 */ /* 0x000fe400078e00ff */
[----:B-1----:R-:W-:-:S04]  /*0130*/  IMAD.WIDE R4, R9, 0x4, R4 ;  /* 0x0000000409047825 */ /* 0x002fc800078e0204 */
[----:B------:R-:W2:Y:S04]  /*0140*/  @!P0 LDG.E R0, desc[UR4][R2.64] ;  /* 0x0000000402008981 */ /* 0x000ea8000c1e1900 */
[----:B------:R-:W2:Y:S02]  /*0150*/  @!P0 LDG.E.EL R7, desc[UR4][R4.64] ;  /* 0x0000000404078981 */ /* 0x000ea4000c2e1900 */
[----:B--2---:R-:W-:Y:S01]  /*0160*/  FADD R7, R7, R0 ;  /* 0x0000000007077221 */ /* 0x004fe20000000000 */
[----:B------:R-:W-:Y:S06]  /*0170*/  @P0 EXIT ;  /* 0x000000000000094d */ /* 0x000fec0003800000 */
[----:B------:R-:W-:Y:S01]  /*0180*/  STG.E desc[UR4][R2.64], R7 ;  /* 0x0000000702007986 */ /* 0x000fe2000c101904 */
[----:B------:R-:W-:Y:S05]  /*0190*/  EXIT ;  /* 0x000000000000794d */ /* 0x000fea0003800000 */
.L_x_0:
[----:B------:R-:W-:-:S00]  /*01a0*/  BRA `(.L_x_0) ;  /* 0xfffffffc00fc7947 */ /* 0x000fc0000383ffff */
[----:B------:R-:W-:-:S00]  /*01b0*/  NOP ;  /* 0x0000000000007918 */ /* 0x000fc00000000000 */
        /* <DEDUP_REMOVED lines=12> */
.L_x_1:


//--------------------- .nv.constant0.triton_poi_fused_convolution_1 --------------------------
	.section	.nv.constant0.triton_poi_fused_convolution_1,"a",@progbits
	.sectionflags	@""
	.align	4
.nv.constant0.triton_poi_fused_convolution_1:
	.zero		548
